//
// Generated by NVIDIA NVVM Compiler
//
// Compiler Build ID: CL-36424714
// Cuda compilation tools, release 13.0, V13.0.88
// Based on NVVM 20.0.0
//

.version 9.0
.target sm_100
.address_size 64

	// .globl	_Z17blockStripeKernelPiS_S_i

.visible .entry _Z17blockStripeKernelPiS_S_i(
	.param .u64 .ptr .align 1 _Z17blockStripeKernelPiS_S_i_param_0,
	.param .u64 .ptr .align 1 _Z17blockStripeKernelPiS_S_i_param_1,
	.param .u64 .ptr .align 1 _Z17blockStripeKernelPiS_S_i_param_2,
	.param .u32 _Z17blockStripeKernelPiS_S_i_param_3
)
{
	.reg .pred 	%p<10>;
	.reg .b32 	%r<156>;
	.reg .b64 	%rd<43>;

	ld.param.u64 	%rd11, [_Z17blockStripeKernelPiS_S_i_param_0];
	ld.param.u64 	%rd12, [_Z17blockStripeKernelPiS_S_i_param_1];
	ld.param.u64 	%rd10, [_Z17blockStripeKernelPiS_S_i_param_2];
	ld.param.u32 	%r38, [_Z17blockStripeKernelPiS_S_i_param_3];
	cvta.to.global.u64 	%rd1, %rd12;
	cvta.to.global.u64 	%rd2, %rd11;
	mov.u32 	%r39, %ctaid.y;
	mov.u32 	%r40, %ntid.y;
	mov.u32 	%r41, %tid.y;
	mad.lo.s32 	%r1, %r39, %r40, %r41;
	mov.u32 	%r42, %ctaid.x;
	mov.u32 	%r43, %ntid.x;
	mov.u32 	%r44, %tid.x;
	mad.lo.s32 	%r2, %r42, %r43, %r44;
	max.s32 	%r45, %r1, %r2;
	setp.ge.s32 	%p1, %r45, %r38;
	@%p1 bra 	$L__BB0_14;
	mul.lo.s32 	%r3, %r38, %r1;
	mul.lo.s32 	%r4, %r38, %r2;
	and.b32  	%r5, %r38, 15;
	setp.lt.u32 	%p2, %r38, 16;
	mov.b32 	%r147, 0;
	mov.u32 	%r155, %r147;
	@%p2 bra 	$L__BB0_4;
	and.b32  	%r147, %r38, 2147483632;
	neg.s32 	%r141, %r147;
	mul.wide.u32 	%rd13, %r3, 4;
	add.s64 	%rd14, %rd13, %rd2;
	add.s64 	%rd41, %rd14, 32;
	add.s64 	%rd4, %rd1, 32;
	mov.b32 	%r155, 0;
	mov.u32 	%r140, %r4;
$L__BB0_3:
	.pragma "nounroll";
	mul.wide.s32 	%rd15, %r140, 4;
	add.s64 	%rd16, %rd4, %rd15;
	ld.global.u32 	%r49, [%rd41+-32];
	ld.global.u32 	%r50, [%rd16+-32];
	mad.lo.s32 	%r51, %r50, %r49, %r155;
	ld.global.u32 	%r52, [%rd41+-28];
	ld.global.u32 	%r53, [%rd16+-28];
	mad.lo.s32 	%r54, %r53, %r52, %r51;
	ld.global.u32 	%r55, [%rd41+-24];
	ld.global.u32 	%r56, [%rd16+-24];
	mad.lo.s32 	%r57, %r56, %r55, %r54;
	ld.global.u32 	%r58, [%rd41+-20];
	ld.global.u32 	%r59, [%rd16+-20];
	mad.lo.s32 	%r60, %r59, %r58, %r57;
	ld.global.u32 	%r61, [%rd41+-16];
	ld.global.u32 	%r62, [%rd16+-16];
	mad.lo.s32 	%r63, %r62, %r61, %r60;
	ld.global.u32 	%r64, [%rd41+-12];
	ld.global.u32 	%r65, [%rd16+-12];
	mad.lo.s32 	%r66, %r65, %r64, %r63;
	ld.global.u32 	%r67, [%rd41+-8];
	ld.global.u32 	%r68, [%rd16+-8];
	mad.lo.s32 	%r69, %r68, %r67, %r66;
	ld.global.u32 	%r70, [%rd41+-4];
	ld.global.u32 	%r71, [%rd16+-4];
	mad.lo.s32 	%r72, %r71, %r70, %r69;
	ld.global.u32 	%r73, [%rd41];
	ld.global.u32 	%r74, [%rd16];
	mad.lo.s32 	%r75, %r74, %r73, %r72;
	ld.global.u32 	%r76, [%rd41+4];
	ld.global.u32 	%r77, [%rd16+4];
	mad.lo.s32 	%r78, %r77, %r76, %r75;
	ld.global.u32 	%r79, [%rd41+8];
	ld.global.u32 	%r80, [%rd16+8];
	mad.lo.s32 	%r81, %r80, %r79, %r78;
	ld.global.u32 	%r82, [%rd41+12];
	ld.global.u32 	%r83, [%rd16+12];
	mad.lo.s32 	%r84, %r83, %r82, %r81;
	ld.global.u32 	%r85, [%rd41+16];
	ld.global.u32 	%r86, [%rd16+16];
	mad.lo.s32 	%r87, %r86, %r85, %r84;
	ld.global.u32 	%r88, [%rd41+20];
	ld.global.u32 	%r89, [%rd16+20];
	mad.lo.s32 	%r90, %r89, %r88, %r87;
	ld.global.u32 	%r91, [%rd41+24];
	ld.global.u32 	%r92, [%rd16+24];
	mad.lo.s32 	%r93, %r92, %r91, %r90;
	ld.global.u32 	%r94, [%rd41+28];
	ld.global.u32 	%r95, [%rd16+28];
	mad.lo.s32 	%r155, %r95, %r94, %r93;
	add.s32 	%r141, %r141, 16;
	add.s64 	%rd41, %rd41, 64;
	add.s32 	%r140, %r140, 16;
	setp.ne.s32 	%p3, %r141, 0;
	@%p3 bra 	$L__BB0_3;
$L__BB0_4:
	setp.eq.s32 	%p4, %r5, 0;
	@%p4 bra 	$L__BB0_13;
	and.b32  	%r17, %r38, 7;
	setp.lt.u32 	%p5, %r5, 8;
	@%p5 bra 	$L__BB0_7;
	add.s32 	%r97, %r147, %r3;
	mul.wide.u32 	%rd17, %r97, 4;
	add.s64 	%rd18, %rd2, %rd17;
	ld.global.u32 	%r98, [%rd18];
	add.s32 	%r99, %r147, %r4;
	mul.wide.s32 	%rd19, %r99, 4;
	add.s64 	%rd20, %rd1, %rd19;
	ld.global.u32 	%r100, [%rd20];
	mad.lo.s32 	%r101, %r100, %r98, %r155;
	cvt.u64.u32 	%rd21, %r3;
	cvt.u64.u32 	%rd22, %r147;
	add.s64 	%rd23, %rd22, %rd21;
	shl.b64 	%rd24, %rd23, 2;
	add.s64 	%rd25, %rd2, %rd24;
	ld.global.u32 	%r102, [%rd25+4];
	ld.global.u32 	%r103, [%rd20+4];
	mad.lo.s32 	%r104, %r103, %r102, %r101;
	ld.global.u32 	%r105, [%rd25+8];
	ld.global.u32 	%r106, [%rd20+8];
	mad.lo.s32 	%r107, %r106, %r105, %r104;
	ld.global.u32 	%r108, [%rd25+12];
	ld.global.u32 	%r109, [%rd20+12];
	mad.lo.s32 	%r110, %r109, %r108, %r107;
	ld.global.u32 	%r111, [%rd25+16];
	ld.global.u32 	%r112, [%rd20+16];
	mad.lo.s32 	%r113, %r112, %r111, %r110;
	ld.global.u32 	%r114, [%rd25+20];
	ld.global.u32 	%r115, [%rd20+20];
	mad.lo.s32 	%r116, %r115, %r114, %r113;
	ld.global.u32 	%r117, [%rd25+24];
	ld.global.u32 	%r118, [%rd20+24];
	mad.lo.s32 	%r119, %r118, %r117, %r116;
	ld.global.u32 	%r120, [%rd25+28];
	ld.global.u32 	%r121, [%rd20+28];
	mad.lo.s32 	%r155, %r121, %r120, %r119;
	add.s32 	%r147, %r147, 8;
$L__BB0_7:
	setp.eq.s32 	%p6, %r17, 0;
	@%p6 bra 	$L__BB0_13;
	and.b32  	%r23, %r38, 3;
	setp.lt.u32 	%p7, %r17, 4;
	@%p7 bra 	$L__BB0_10;
	add.s32 	%r123, %r147, %r3;
	mul.wide.u32 	%rd26, %r123, 4;
	add.s64 	%rd27, %rd2, %rd26;
	ld.global.u32 	%r124, [%rd27];
	add.s32 	%r125, %r147, %r4;
	mul.wide.s32 	%rd28, %r125, 4;
	add.s64 	%rd29, %rd1, %rd28;
	ld.global.u32 	%r126, [%rd29];
	mad.lo.s32 	%r127, %r126, %r124, %r155;
	cvt.u64.u32 	%rd30, %r3;
	cvt.u64.u32 	%rd31, %r147;
	add.s64 	%rd32, %rd31, %rd30;
	shl.b64 	%rd33, %rd32, 2;
	add.s64 	%rd34, %rd2, %rd33;
	ld.global.u32 	%r128, [%rd34+4];
	ld.global.u32 	%r129, [%rd29+4];
	mad.lo.s32 	%r130, %r129, %r128, %r127;
	ld.global.u32 	%r131, [%rd34+8];
	ld.global.u32 	%r132, [%rd29+8];
	mad.lo.s32 	%r133, %r132, %r131, %r130;
	ld.global.u32 	%r134, [%rd34+12];
	ld.global.u32 	%r135, [%rd29+12];
	mad.lo.s32 	%r155, %r135, %r134, %r133;
	add.s32 	%r147, %r147, 4;
$L__BB0_10:
	setp.eq.s32 	%p8, %r23, 0;
	@%p8 bra 	$L__BB0_13;
	add.s32 	%r153, %r147, %r4;
	add.s32 	%r136, %r147, %r3;
	mul.wide.u32 	%rd35, %r136, 4;
	add.s64 	%rd42, %rd2, %rd35;
	neg.s32 	%r152, %r23;
$L__BB0_12:
	.pragma "nounroll";
	mul.wide.s32 	%rd36, %r153, 4;
	add.s64 	%rd37, %rd1, %rd36;
	ld.global.u32 	%r137, [%rd42];
	ld.global.u32 	%r138, [%rd37];
	mad.lo.s32 	%r155, %r138, %r137, %r155;
	add.s32 	%r153, %r153, 1;
	add.s64 	%rd42, %rd42, 4;
	add.s32 	%r152, %r152, 1;
	setp.ne.s32 	%p9, %r152, 0;
	@%p9 bra 	$L__BB0_12;
$L__BB0_13:
	add.s32 	%r139, %r3, %r2;
	cvta.to.global.u64 	%rd38, %rd10;
	mul.wide.s32 	%rd39, %r139, 4;
	add.s64 	%rd40, %rd38, %rd39;
	st.global.u32 	[%rd40], %r155;
$L__BB0_14:
	ret;

}


// ===== COMPILED SASS (sm_100) =====

	.target	sm_100

	.elftype	@"ET_EXEC"


//--------------------- .note.nv.tkinfo           --------------------------
	.section	.note.nv.tkinfo,"",@"SHT_NOTE"
	.sectionflags	@"SHF_NOTE_NV_TKINFO"
	.tkinfo
        /*0018*/ 	.word	0x00000002
        /*0030*/ 	.string	""
        /*0030*/ 	.string	"ptxas"
        /*0030*/ 	.string	"Cuda compilation tools, release 13.0, V13.0.88"
        /*0030*/ 	.string	"Build cuda_13.0.r13.0/compiler.36424714_0"
        /*0030*/ 	.string	"-arch sm_100 -m 64 "



//--------------------- .note.nv.cuinfo           --------------------------
	.section	.note.nv.cuinfo,"",@"SHT_NOTE"
	.sectionflags	@"SHF_NOTE_NV_CUINFO"
        /*0018*/ 	.short	0x0002
        /*001a*/ 	.short	0x0064
        /*001c*/ 	.short	0x0082
	.zero		2


//--------------------- .nv.info                  --------------------------
	.section	.nv.info,"",@"SHT_CUDA_INFO"
	.align	4


	//----- nvinfo : EIATTR_REGCOUNT
	.align		4
        /*0000*/ 	.byte	0x04, 0x2f
        /*0002*/ 	.short	(.L_1 - .L_0)
	.align		4
.L_0:
        /*0004*/ 	.word	index@(_Z17blockStripeKernelPiS_S_i)
        /*0008*/ 	.word	0x0000001e


	//----- nvinfo : EIATTR_FRAME_SIZE
	.align		4
.L_1:
        /*000c*/ 	.byte	0x04, 0x11
        /*000e*/ 	.short	(.L_3 - .L_2)
	.align		4
.L_2:
        /*0010*/ 	.word	index@(_Z17blockStripeKernelPiS_S_i)
        /*0014*/ 	.word	0x00000000


	//----- nvinfo : EIATTR_MIN_STACK_SIZE
	.align		4
.L_3:
        /*0018*/ 	.byte	0x04, 0x12
        /*001a*/ 	.short	(.L_5 - .L_4)
	.align		4
.L_4:
        /*001c*/ 	.word	index@(_Z17blockStripeKernelPiS_S_i)
        /*0020*/ 	.word	0x00000000
.L_5:


//--------------------- .nv.compat                --------------------------
	.section	.nv.compat,"",@"SHT_CUDA_COMPAT_INFO"
	.align	4
        /*0000*/ 	.byte	0x02, 0x09, 0x00, 0x00, 0x02, 0x02, 0x01, 0x00, 0x02, 0x05, 0x05, 0x00, 0x03, 0x07, 0x01, 0x01
        /*0010*/ 	.byte	0x02, 0x03, 0x00, 0x00, 0x02, 0x06, 0x01, 0x00, 0x04, 0x0b, 0x08, 0x00, 0x09, 0x00, 0x00, 0x00
        /*0020*/ 	.byte	0x00, 0x00, 0x00, 0x00


//--------------------- .nv.info._Z17blockStripeKernelPiS_S_i --------------------------
	.section	.nv.info._Z17blockStripeKernelPiS_S_i,"",@"SHT_CUDA_INFO"
	.sectionflags	@""
	.align	4


	//----- nvinfo : EIATTR_CUDA_API_VERSION
	.align		4
        /*0000*/ 	.byte	0x04, 0x37
        /*0002*/ 	.short	(.L_7 - .L_6)
.L_6:
        /*0004*/ 	.word	0x00000082


	//----- nvinfo : EIATTR_KPARAM_INFO
	.align		4
.L_7:
        /*0008*/ 	.byte	0x04, 0x17
        /*000a*/ 	.short	(.L_9 - .L_8)
.L_8:
        /*000c*/ 	.word	0x00000000
        /*0010*/ 	.short	0x0003
        /*0012*/ 	.short	0x0018
        /*0014*/ 	.byte	0x00, 0xf0, 0x11, 0x00


	//----- nvinfo : EIATTR_KPARAM_INFO
	.align		4
.L_9:
        /*0018*/ 	.byte	0x04, 0x17
        /*001a*/ 	.short	(.L_11 - .L_10)
.L_10:
        /*001c*/ 	.word	0x00000000
        /*0020*/ 	.short	0x0002
        /*0022*/ 	.short	0x0010
        /*0024*/ 	.byte	0x00, 0xf5, 0x21, 0x00


	//----- nvinfo : EIATTR_KPARAM_INFO
	.align		4
.L_11:
        /*0028*/ 	.byte	0x04, 0x17
        /*002a*/ 	.short	(.L_13 - .L_12)
.L_12:
        /*002c*/ 	.word	0x00000000
        /*0030*/ 	.short	0x0001
        /*0032*/ 	.short	0x0008
        /*0034*/ 	.byte	0x00, 0xf5, 0x21, 0x00


	//----- nvinfo : EIATTR_KPARAM_INFO
	.align		4
.L_13:
        /*0038*/ 	.byte	0x04, 0x17
        /*003a*/ 	.short	(.L_15 - .L_14)
.L_14:
        /*003c*/ 	.word	0x00000000
        /*0040*/ 	.short	0x0000
        /*0042*/ 	.short	0x0000
        /*0044*/ 	.byte	0x00, 0xf5, 0x21, 0x00


	//----- nvinfo : EIATTR_SPARSE_MMA_MASK
	.align		4
.L_15:
        /*0048*/ 	.byte	0x03, 0x50
        /*004a*/ 	.short	0x0000


	//----- nvinfo : EIATTR_MAXREG_COUNT
	.align		4
        /*004c*/ 	.byte	0x03, 0x1b
        /*004e*/ 	.short	0x00ff


	//----- nvinfo : EIATTR_MERCURY_ISA_VERSION
	.align		4
        /*0050*/ 	.byte	0x03, 0x5f
        /*0052*/ 	.short	0x0101


	//----- nvinfo : EIATTR_VRC_CTA_INIT_COUNT
	.align		4
        /*0054*/ 	.byte	0x02, 0x4a
	.zero		1
	.zero		1


	//----- nvinfo : EIATTR_EXIT_INSTR_OFFSETS
	.align		4
        /*0058*/ 	.byte	0x04, 0x1c
        /*005a*/ 	.short	(.L_17 - .L_16)


	//   ....[0]....
.L_16:
        /*005c*/ 	.word	0x000000c0


	//   ....[1]....
        /*0060*/ 	.word	0x00000b70


	//----- nvinfo : EIATTR_CBANK_PARAM_SIZE
	.align		4
.L_17:
        /*0064*/ 	.byte	0x03, 0x19
        /*0066*/ 	.short	0x001c


	//----- nvinfo : EIATTR_PARAM_CBANK
	.align		4
        /*0068*/ 	.byte	0x04, 0x0a
        /*006a*/ 	.short	(.L_19 - .L_18)
	.align		4
.L_18:
        /*006c*/ 	.word	index@(.nv.constant0._Z17blockStripeKernelPiS_S_i)
        /*0070*/ 	.short	0x0380
        /*0072*/ 	.short	0x001c


	//----- nvinfo : EIATTR_SW_WAR
	.align		4
.L_19:
        /*0074*/ 	.byte	0x04, 0x36
        /*0076*/ 	.short	(.L_21 - .L_20)
.L_20:
        /*0078*/ 	.word	0x00000008
.L_21:


//--------------------- .nv.callgraph             --------------------------
	.section	.nv.callgraph,"",@"SHT_CUDA_CALLGRAPH"
	.align	4
	.sectionentsize	8
	.align		4
        /*0000*/ 	.word	0x00000000
	.align		4
        /*0004*/ 	.word	0xffffffff
	.align		4
        /*0008*/ 	.word	0x00000000
	.align		4
        /*000c*/ 	.word	0xfffffffe
	.align		4
        /*0010*/ 	.word	0x00000000
	.align		4
        /*0014*/ 	.word	0xfffffffd
	.align		4
        /*0018*/ 	.word	0x00000000
	.align		4
        /*001c*/ 	.word	0xfffffffc


//--------------------- .text._Z17blockStripeKernelPiS_S_i --------------------------
	.section	.text._Z17blockStripeKernelPiS_S_i,"ax",@progbits
	.align	128
        .global         _Z17blockStripeKernelPiS_S_i
        .type           _Z17blockStripeKernelPiS_S_i,@function
        .size           _Z17blockStripeKernelPiS_S_i,(.L_x_7 - _Z17blockStripeKernelPiS_S_i)
        .other          _Z17blockStripeKernelPiS_S_i,@"STO_CUDA_ENTRY STV_DEFAULT"
_Z17blockStripeKernelPiS_S_i:
.text._Z17blockStripeKernelPiS_S_i:
[----:B------:R-:W-:Y:S01]  /*0000*/  LDC R1, c[0x0][0x37c] ;  /* 0x0000df00ff017b82 */ /* 0x000fe20000000800 */
[----:B------:R-:W0:Y:S07]  /*0010*/  S2R R0, SR_TID.Y ;  /* 0x0000000000007919 */ /* 0x000e2e0000002200 */
[----:B------:R-:W0:Y:S01]  /*0020*/  S2UR UR4, SR_CTAID.Y ;  /* 0x00000000000479c3 */ /* 0x000e220000002600 */
[----:B------:R-:W1:Y:S01]  /*0030*/  LDCU UR12, c[0x0][0x398] ;  /* 0x00007300ff0c77ac */ /* 0x000e620008000800 */
[----:B------:R-:W2:Y:S06]  /*0040*/  S2R R3, SR_TID.X ;  /* 0x0000000000037919 */ /* 0x000eac0000002100 */
[----:B------:R-:W0:Y:S08]  /*0050*/  LDC R7, c[0x0][0x364] ;  /* 0x0000d900ff077b82 */ /* 0x000e300000000800 */
[----:B------:R-:W2:Y:S08]  /*0060*/  S2UR UR5, SR_CTAID.X ;  /* 0x00000000000579c3 */ /* 0x000eb00000002500 */
[----:B------:R-:W2:Y:S01]  /*0070*/  LDC R2, c[0x0][0x360] ;  /* 0x0000d800ff027b82 */ /* 0x000ea20000000800 */
[----:B0-----:R-:W-:-:S02]  /*0080*/  IMAD R7, R7, UR4, R0 ;  /* 0x0000000407077c24 */ /* 0x001fc4000f8e0200 */
[----:B--2---:R-:W-:-:S05]  /*0090*/  IMAD R0, R2, UR5, R3 ;  /* 0x0000000502007c24 */ /* 0x004fca000f8e0203 */
[----:B------:R-:W-:-:S04]  /*00a0*/  VIMNMX R2, PT, PT, R7, R0, !PT ;  /* 0x0000000007027248 */ /* 0x000fc80007fe0100 */
[----:B-1----:R-:W-:-:S13]  /*00b0*/  ISETP.GE.AND P0, PT, R2, UR12, PT ;  /* 0x0000000c02007c0c */ /* 0x002fda000bf06270 */
[----:B------:R-:W-:Y:S05]  /*00c0*/  @P0 EXIT ;  /* 0x000000000000094d */ /* 0x000fea0003800000 */
[----:B------:R-:W-:Y:S01]  /*00d0*/  UISETP.GE.U32.AND UP0, UPT, UR12, 0x10, UPT ;  /* 0x000000100c00788c */ /* 0x000fe2000bf06070 */
[----:B------:R-:W-:Y:S02]  /*00e0*/  HFMA2 R15, -RZ, RZ, 0, 0 ;  /* 0x00000000ff0f7431 */ /* 0x000fe400000001ff */
[----:B------:R-:W-:Y:S01]  /*00f0*/  IMAD R7, R7, UR12, RZ ;  /* 0x0000000c07077c24 */ /* 0x000fe2000f8e02ff */
[----:B------:R-:W-:Y:S02]  /*0100*/  ULOP3.LUT UR8, UR12, 0xf, URZ, 0xc0, !UPT ;  /* 0x0000000f0c087892 */ /* 0x000fe4000f8ec0ff */
[----:B------:R-:W-:Y:S01]  /*0110*/  IMAD R6, R0, UR12, RZ ;  /* 0x0000000c00067c24 */ /* 0x000fe2000f8e02ff */
[----:B------:R-:W-:Y:S01]  /*0120*/  UMOV UR4, URZ ;  /* 0x000000ff00047c82 */ /* 0x000fe20008000000 */
[----:B------:R-:W0:Y:S01]  /*0130*/  LDCU.64 UR10, c[0x0][0x358] ;  /* 0x00006b00ff0a77ac */ /* 0x000e220008000a00 */
[----:B------:R-:W-:Y:S07]  /*0140*/  BRA.U !UP0, `(.L_x_0) ;  /* 0x0000000508107547 */ /* 0x000fee000b800000 */
[----:B------:R-:W1:Y:S01]  /*0150*/  LDC.64 R2, c[0x0][0x380] ;  /* 0x0000e000ff027b82 */ /* 0x000e620000000a00 */
[----:B------:R-:W2:Y:S01]  /*0160*/  LDCU.64 UR6, c[0x0][0x388] ;  /* 0x00007100ff0677ac */ /* 0x000ea20008000a00 */
[----:B------:R-:W-:Y:S02]  /*0170*/  MOV R15, RZ ;  /* 0x000000ff000f7202 */ /* 0x000fe40000000f00 */
[----:B------:R-:W-:Y:S01]  /*0180*/  MOV R8, R6 ;  /* 0x0000000600087202 */ /* 0x000fe20000000f00 */
[----:B------:R-:W-:-:S04]  /*0190*/  ULOP3.LUT UR4, UR12, 0x7ffffff0, URZ, 0xc0, !UPT ;  /* 0x7ffffff00c047892 */ /* 0x000fc8000f8ec0ff */
[----:B------:R-:W-:Y:S02]  /*01a0*/  UIADD3 UR9, UPT, UPT, -UR4, URZ, URZ ;  /* 0x000000ff04097290 */ /* 0x000fe4000fffe1ff */
[----:B--2---:R-:W-:-:S04]  /*01b0*/  UIADD3 UR5, UP0, UPT, UR6, 0x20, URZ ;  /* 0x0000002006057890 */ /* 0x004fc8000ff1e0ff */
[----:B------:R-:W-:Y:S01]  /*01c0*/  UIADD3.X UR6, UPT, UPT, URZ, UR7, URZ, UP0, !UPT ;  /* 0x00000007ff067290 */ /* 0x000fe200087fe4ff */
[----:B-1----:R-:W-:-:S03]  /*01d0*/  IMAD.WIDE.U32 R2, R7, 0x4, R2 ;  /* 0x0000000407027825 */ /* 0x002fc600078e0002 */
[----:B------:R-:W-:-:S04]  /*01e0*/  IADD3 R4, P0, PT, R2, 0x20, RZ ;  /* 0x0000002002047810 */ /* 0x000fc80007f1e0ff */
[----:B------:R-:W-:-:S09]  /*01f0*/  IADD3.X R5, PT, PT, RZ, R3, RZ, P0, !PT ;  /* 0x00000003ff057210 */ /* 0x000fd200007fe4ff */
.L_x_1:
[----:B------:R-:W-:Y:S01]  /*0200*/  MOV R2, UR5 ;  /* 0x0000000500027c02 */ /* 0x000fe20008000f00 */
[----:B0-----:R-:W2:Y:S01]  /*0210*/  LDG.E R16, desc[UR10][R4.64+-0x20] ;  /* 0xffffe00a04107981 */ /* 0x001ea2000c1e1900 */
[----:B------:R-:W-:-:S03]  /*0220*/  MOV R3, UR6 ;  /* 0x0000000600037c02 */ /* 0x000fc60008000f00 */
[----:B------:R-:W3:Y:S01]  /*0230*/  LDG.E R18, desc[UR10][R4.64+-0x1c] ;  /* 0xffffe40a04127981 */ /* 0x000ee2000c1e1900 */
[----:B------:R-:W-:-:S03]  /*0240*/  IMAD.WIDE R2, R8, 0x4, R2 ;  /* 0x0000000408027825 */ /* 0x000fc600078e0202 */
[----:B------:R-:W4:Y:S04]  /*0250*/  LDG.E R19, desc[UR10][R4.64+-0x18] ;  /* 0xffffe80a04137981 */ /* 0x000f28000c1e1900 */
[----:B------:R-:W2:Y:S04]  /*0260*/  LDG.E R17, desc[UR10][R2.64+-0x20] ;  /* 0xffffe00a02117981 */ /* 0x000ea8000c1e1900 */
[----:B------:R-:W3:Y:S04]  /*0270*/  LDG.E R25, desc[UR10][R2.64+-0x1c] ;  /* 0xffffe40a02197981 */ /* 0x000ee8000c1e1900 */
[----:B------:R-:W4:Y:S04]  /*0280*/  LDG.E R20, desc[UR10][R2.64+-0x18] ;  /* 0xffffe80a02147981 */ /* 0x000f28000c1e1900 */
[----:B------:R-:W5:Y:S04]  /*0290*/  LDG.E R22, desc[UR10][R4.64+-0x14] ;  /* 0xffffec0a04167981 */ /* 0x000f68000c1e1900 */
        /* <DEDUP_REMOVED lines=9> */
[----:B------:R-:W5:Y:S01]  /*0330*/  LDG.E R26, desc[UR10][R2.64+0x1c] ;  /* 0x00001c0a021a7981 */ /* 0x000f62000c1e1900 */
[----:B--2---:R-:W-:-:S03]  /*0340*/  IMAD R17, R16, R17, R15 ;  /* 0x0000001110117224 */ /* 0x004fc600078e020f */
[----:B------:R-:W2:Y:S04]  /*0350*/  LDG.E R15, desc[UR10][R4.64] ;  /* 0x0000000a040f7981 */ /* 0x000ea8000c1e1900 */
[----:B------:R-:W2:Y:S01]  /*0360*/  LDG.E R16, desc[UR10][R2.64] ;  /* 0x0000000a02107981 */ /* 0x000ea2000c1e1900 */
[----:B---3--:R-:W-:-:S03]  /*0370*/  IMAD R25, R18, R25, R17 ;  /* 0x0000001912197224 */ /* 0x008fc600078e0211 */
[----:B------:R-:W3:Y:S01]  /*0380*/  LDG.E R17, desc[UR10][R4.64+0x4] ;  /* 0x0000040a04117981 */ /* 0x000ee2000c1e1900 */
[----:B----4-:R-:W-:-:S03]  /*0390*/  IMAD R25, R19, R20, R25 ;  /* 0x0000001413197224 */ /* 0x010fc600078e0219 */
[----:B------:R-:W3:Y:S04]  /*03a0*/  LDG.E R18, desc[UR10][R2.64+0x4] ;  /* 0x0000040a02127981 */ /* 0x000ee8000c1e1900 */
[----:B------:R-:W4:Y:S01]  /*03b0*/  LDG.E R19, desc[UR10][R4.64+0x8] ;  /* 0x0000080a04137981 */ /* 0x000f22000c1e1900 */
[----:B-----5:R-:W-:-:S03]  /*03c0*/  IMAD R25, R22, R21, R25 ;  /* 0x0000001516197224 */ /* 0x020fc600078e0219 */
[----:B------:R-:W4:Y:S04]  /*03d0*/  LDG.E R20, desc[UR10][R2.64+0x8] ;  /* 0x0000080a02147981 */ /* 0x000f28000c1e1900 */
[----:B------:R-:W5:Y:S01]  /*03e0*/  LDG.E R21, desc[UR10][R4.64+0xc] ;  /* 0x00000c0a04157981 */ /* 0x000f62000c1e1900 */
[----:B------:R-:W-:-:S03]  /*03f0*/  IMAD R25, R23, R24, R25 ;  /* 0x0000001817197224 */ /* 0x000fc600078e0219 */
[----:B------:R-:W5:Y:S04]  /*0400*/  LDG.E R22, desc[UR10][R2.64+0xc] ;  /* 0x00000c0a02167981 */ /* 0x000f68000c1e1900 */
[----:B------:R-:W5:Y:S01]  /*0410*/  LDG.E R23, desc[UR10][R4.64+0x10] ;  /* 0x0000100a04177981 */ /* 0x000f62000c1e1900 */
[----:B------:R-:W-:-:S03]  /*0420*/  IMAD R25, R9, R10, R25 ;  /* 0x0000000a09197224 */ /* 0x000fc600078e0219 */
[----:B------:R-:W5:Y:S04]  /*0430*/  LDG.E R24, desc[UR10][R2.64+0x10] ;  /* 0x0000100a02187981 */ /* 0x000f68000c1e1900 */
[----:B------:R-:W5:Y:S01]  /*0440*/  LDG.E R9, desc[UR10][R4.64+0x14] ;  /* 0x0000140a04097981 */ /* 0x000f62000c1e1900 */
[----:B------:R-:W-:-:S03]  /*0450*/  IMAD R27, R11, R12, R25 ;  /* 0x0000000c0b1b7224 */ /* 0x000fc600078e0219 */
[----:B------:R-:W5:Y:S04]  /*0460*/  LDG.E R10, desc[UR10][R2.64+0x14] ;  /* 0x0000140a020a7981 */ /* 0x000f68000c1e1900 */
[----:B------:R-:W5:Y:S04]  /*0470*/  LDG.E R12, desc[UR10][R4.64+0x18] ;  /* 0x0000180a040c7981 */ /* 0x000f68000c1e1900 */
[----:B------:R-:W5:Y:S04]  /*0480*/  LDG.E R11, desc[UR10][R2.64+0x18] ;  /* 0x0000180a020b7981 */ /* 0x000f68000c1e1900 */
[----:B------:R0:W5:Y:S01]  /*0490*/  LDG.E R25, desc[UR10][R4.64+0x1c] ;  /* 0x00001c0a04197981 */ /* 0x000162000c1e1900 */
[----:B------:R-:W-:Y:S01]  /*04a0*/  IMAD R13, R13, R14, R27 ;  /* 0x0000000e0d0d7224 */ /* 0x000fe200078e021b */
[----:B------:R-:W-:-:S04]  /*04b0*/  UIADD3 UR9, UPT, UPT, UR9, 0x10, URZ ;  /* 0x0000001009097890 */ /* 0x000fc8000fffe0ff */
[----:B------:R-:W-:Y:S01]  /*04c0*/  UISETP.NE.AND UP0, UPT, UR9, URZ, UPT ;  /* 0x000000ff0900728c */ /* 0x000fe2000bf05270 */
[----:B0-----:R-:W-:Y:S02]  /*04d0*/  IADD3 R4, P0, PT, R4, 0x40, RZ ;  /* 0x0000004004047810 */ /* 0x001fe40007f1e0ff */
[----:B------:R-:W-:Y:S02]  /*04e0*/  IADD3 R8, PT, PT, R8, 0x10, RZ ;  /* 0x0000001008087810 */ /* 0x000fe40007ffe0ff */
[----:B------:R-:W-:Y:S01]  /*04f0*/  IADD3.X R5, PT, PT, RZ, R5, RZ, P0, !PT ;  /* 0x00000005ff057210 */ /* 0x000fe200007fe4ff */
[----:B--2---:R-:W-:-:S04]  /*0500*/  IMAD R13, R15, R16, R13 ;  /* 0x000000100f0d7224 */ /* 0x004fc800078e020d */
[----:B---3--:R-:W-:-:S04]  /*0510*/  IMAD R13, R17, R18, R13 ;  /* 0x00000012110d7224 */ /* 0x008fc800078e020d */
[----:B----4-:R-:W-:-:S04]  /*0520*/  IMAD R13, R19, R20, R13 ;  /* 0x00000014130d7224 */ /* 0x010fc800078e020d */
[----:B-----5:R-:W-:-:S04]  /*0530*/  IMAD R13, R21, R22, R13 ;  /* 0x00000016150d7224 */ /* 0x020fc800078e020d */
[----:B------:R-:W-:-:S04]  /*0540*/  IMAD R13, R23, R24, R13 ;  /* 0x00000018170d7224 */ /* 0x000fc800078e020d */
[----:B------:R-:W-:-:S04]  /*0550*/  IMAD R9, R9, R10, R13 ;  /* 0x0000000a09097224 */ /* 0x000fc800078e020d */
[----:B------:R-:W-:-:S04]  /*0560*/  IMAD R9, R12, R11, R9 ;  /* 0x0000000b0c097224 */ /* 0x000fc800078e0209 */
[----:B------:R-:W-:Y:S01]  /*0570*/  IMAD R15, R25, R26, R9 ;  /* 0x0000001a190f7224 */ /* 0x000fe200078e0209 */
[----:B------:R-:W-:Y:S06]  /*0580*/  BRA.U UP0, `(.L_x_1) ;  /* 0xfffffffd001c7547 */ /* 0x000fec000b83ffff */
.L_x_0:
[----:B------:R-:W-:-:S09]  /*0590*/  UISETP.NE.AND UP0, UPT, UR8, URZ, UPT ;  /* 0x000000ff0800728c */ /* 0x000fd2000bf05270 */
[----:B------:R-:W-:Y:S05]  /*05a0*/  BRA.U !UP0, `(.L_x_2) ;  /* 0x0000000508607547 */ /* 0x000fea000b800000 */
[----:B------:R-:W-:Y:S02]  /*05b0*/  UISETP.GE.U32.AND UP0, UPT, UR8, 0x8, UPT ;  /* 0x000000080800788c */ /* 0x000fe4000bf06070 */
[----:B------:R-:W-:-:S04]  /*05c0*/  ULOP3.LUT UR6, UR12, 0x7, URZ, 0xc0, !UPT ;  /* 0x000000070c067892 */ /* 0x000fc8000f8ec0ff */
[----:B------:R-:W-:-:S03]  /*05d0*/  UISETP.NE.AND UP1, UPT, UR6, URZ, UPT ;  /* 0x000000ff0600728c */ /* 0x000fc6000bf25270 */
[----:B------:R-:W-:Y:S08]  /*05e0*/  BRA.U !UP0, `(.L_x_3) ;  /* 0x0000000108907547 */ /* 0x000ff0000b800000 */
[----:B------:R-:W1:Y:S01]  /*05f0*/  LDC.64 R8, c[0x0][0x380] ;  /* 0x0000e000ff087b82 */ /* 0x000e620000000a00 */
[----:B------:R-:W2:Y:S01]  /*0600*/  LDCU.64 UR8, c[0x0][0x380] ;  /* 0x00007000ff0877ac */ /* 0x000ea20008000a00 */
[C---:B------:R-:W-:Y:S02]  /*0610*/  IADD3 R3, PT, PT, R7.reuse, UR4, RZ ;  /* 0x0000000407037c10 */ /* 0x040fe4000fffe0ff */
[----:B------:R-:W-:Y:S02]  /*0620*/  IADD3 R10, P0, PT, R7, UR4, RZ ;  /* 0x00000004070a7c10 */ /* 0x000fe4000ff1e0ff */
[----:B------:R-:W-:Y:S02]  /*0630*/  IADD3 R11, PT, PT, R6, UR4, RZ ;  /* 0x00000004060b7c10 */ /* 0x000fe4000fffe0ff */
[----:B------:R-:W3:Y:S01]  /*0640*/  LDC.64 R4, c[0x0][0x388] ;  /* 0x0000e200ff047b82 */ /* 0x000ee20000000a00 */
[----:B-1----:R-:W-:Y:S01]  /*0650*/  IMAD.WIDE.U32 R8, R3, 0x4, R8 ;  /* 0x0000000403087825 */ /* 0x002fe200078e0008 */
[----:B------:R-:W-:-:S02]  /*0660*/  IADD3.X R3, PT, PT, RZ, RZ, RZ, P0, !PT ;  /* 0x000000ffff037210 */ /* 0x000fc400007fe4ff */
[----:B--2---:R-:W-:-:S04]  /*0670*/  LEA R2, P0, R10, UR8, 0x2 ;  /* 0x000000080a027c11 */ /* 0x004fc8000f8010ff */
[----:B------:R-:W-:Y:S01]  /*0680*/  LEA.HI.X R3, R10, UR9, R3, 0x2, P0 ;  /* 0x000000090a037c11 */ /* 0x000fe200080f1403 */
[----:B---3--:R-:W-:Y:S01]  /*0690*/  IMAD.WIDE R4, R11, 0x4, R4 ;  /* 0x000000040b047825 */ /* 0x008fe200078e0204 */
[----:B0-----:R-:W2:Y:S04]  /*06a0*/  LDG.E R10, desc[UR10][R8.64] ;  /* 0x0000000a080a7981 */ /* 0x001ea8000c1e1900 */
[----:B------:R-:W2:Y:S04]  /*06b0*/  LDG.E R11, desc[UR10][R4.64] ;  /* 0x0000000a040b7981 */ /* 0x000ea8000c1e1900 */
[----:B------:R-:W3:Y:S04]  /*06c0*/  LDG.E R12, desc[UR10][R4.64+0x4] ;  /* 0x0000040a040c7981 */ /* 0x000ee8000c1e1900 */
[----:B------:R-:W3:Y:S04]  /*06d0*/  LDG.E R13, desc[UR10][R2.64+0x4] ;  /* 0x0000040a020d7981 */ /* 0x000ee8000c1e1900 */
[----:B------:R-:W4:Y:S04]  /*06e0*/  LDG.E R14, desc[UR10][R4.64+0x8] ;  /* 0x0000080a040e7981 */ /* 0x000f28000c1e1900 */
        /* <DEDUP_REMOVED lines=11> */
[----:B------:R-:W-:Y:S01]  /*07a0*/  UIADD3 UR4, UPT, UPT, UR4, 0x8, URZ ;  /* 0x0000000804047890 */ /* 0x000fe2000fffe0ff */
[----:B--2---:R-:W-:-:S04]  /*07b0*/  IMAD R10, R10, R11, R15 ;  /* 0x0000000b0a0a7224 */ /* 0x004fc800078e020f */
[----:B---3--:R-:W-:-:S04]  /*07c0*/  IMAD R10, R13, R12, R10 ;  /* 0x0000000c0d0a7224 */ /* 0x008fc800078e020a */
[----:B----4-:R-:W-:-:S04]  /*07d0*/  IMAD R10, R17, R14, R10 ;  /* 0x0000000e110a7224 */ /* 0x010fc800078e020a */
[----:B-----5:R-:W-:-:S04]  /*07e0*/  IMAD R10, R19, R16, R10 ;  /* 0x00000010130a7224 */ /* 0x020fc800078e020a */
[----:B------:R-:W-:-:S04]  /*07f0*/  IMAD R10, R21, R18, R10 ;  /* 0x00000012150a7224 */ /* 0x000fc800078e020a */
[----:B------:R-:W-:-:S04]  /*0800*/  IMAD R10, R23, R20, R10 ;  /* 0x00000014170a7224 */ /* 0x000fc800078e020a */
[----:B------:R-:W-:-:S04]  /*0810*/  IMAD R8, R8, R9, R10 ;  /* 0x0000000908087224 */ /* 0x000fc800078e020a */
[----:B------:R-:W-:-:S07]  /*0820*/  IMAD R15, R25, R22, R8 ;  /* 0x00000016190f7224 */ /* 0x000fce00078e0208 */
.L_x_3:
        /* <DEDUP_REMOVED lines=13> */
[----:B--2---:R-:W-:-:S03]  /*0900*/  LEA R2, P0, R10, UR6, 0x2 ;  /* 0x000000060a027c11 */ /* 0x004fc6000f8010ff */
[----:B0-----:R-:W2:Y:S01]  /*0910*/  LDG.E R8, desc[UR10][R8.64] ;  /* 0x0000000a08087981 */ /* 0x001ea2000c1e1900 */
[----:B------:R-:W-:Y:S01]  /*0920*/  LEA.HI.X R3, R10, UR7, R3, 0x2, P0 ;  /* 0x000000070a037c11 */ /* 0x000fe200080f1403 */
[----:B---3--:R-:W-:-:S04]  /*0930*/  IMAD.WIDE R4, R11, 0x4, R4 ;  /* 0x000000040b047825 */ /* 0x008fc800078e0204 */
[----:B------:R-:W3:Y:S04]  /*0940*/  LDG.E R11, desc[UR10][R2.64+0x4] ;  /* 0x0000040a020b7981 */ /* 0x000ee8000c1e1900 */
[----:B------:R-:W2:Y:S04]  /*0950*/  LDG.E R10, desc[UR10][R4.64] ;  /* 0x0000000a040a7981 */ /* 0x000ea8000c1e1900 */
[----:B------:R-:W3:Y:S04]  /*0960*/  LDG.E R12, desc[UR10][R4.64+0x4] ;  /* 0x0000040a040c7981 */ /* 0x000ee8000c1e1900 */
[----:B------:R-:W4:Y:S04]  /*0970*/  LDG.E R14, desc[UR10][R4.64+0x8] ;  /* 0x0000080a040e7981 */ /* 0x000f28000c1e1900 */
[----:B------:R-:W4:Y:S04]  /*0980*/  LDG.E R13, desc[UR10][R2.64+0x8] ;  /* 0x0000080a020d7981 */ /* 0x000f28000c1e1900 */
[----:B------:R-:W5:Y:S04]  /*0990*/  LDG.E R17, desc[UR10][R2.64+0xc] ;  /* 0x00000c0a02117981 */ /* 0x000f68000c1e1900 */
[----:B------:R-:W5:Y:S01]  /*09a0*/  LDG.E R16, desc[UR10][R4.64+0xc] ;  /* 0x00000c0a04107981 */ /* 0x000f62000c1e1900 */
[----:B------:R-:W-:Y:S01]  /*09b0*/  UIADD3 UR4, UPT, UPT, UR4, 0x4, URZ ;  /* 0x0000000404047890 */ /* 0x000fe2000fffe0ff */
[----:B--2---:R-:W-:-:S04]  /*09c0*/  IMAD R10, R8, R10, R15 ;  /* 0x0000000a080a7224 */ /* 0x004fc800078e020f */
[----:B---3--:R-:W-:-:S04]  /*09d0*/  IMAD R10, R11, R12, R10 ;  /* 0x0000000c0b0a7224 */ /* 0x008fc800078e020a */
[----:B----4-:R-:W-:-:S04]  /*09e0*/  IMAD R10, R13, R14, R10 ;  /* 0x0000000e0d0a7224 */ /* 0x010fc800078e020a */
[----:B-----5:R-:W-:-:S07]  /*09f0*/  IMAD R15, R17, R16, R10 ;  /* 0x00000010110f7224 */ /* 0x020fce00078e020a */
.L_x_4:
[----:B------:R-:W-:Y:S05]  /*0a00*/  BRA.U !UP1, `(.L_x_2) ;  /* 0x0000000109487547 */ /* 0x000fea000b800000 */
[----:B------:R-:W1:Y:S01]  /*0a10*/  LDC.64 R4, c[0x0][0x380] ;  /* 0x0000e000ff047b82 */ /* 0x000e620000000a00 */
[----:B------:R-:W-:Y:S01]  /*0a20*/  IADD3 R9, PT, PT, R7, UR4, RZ ;  /* 0x0000000407097c10 */ /* 0x000fe2000fffe0ff */
[----:B------:R-:W-:Y:S01]  /*0a30*/  UIADD3 UR5, UPT, UPT, -UR5, URZ, URZ ;  /* 0x000000ff05057290 */ /* 0x000fe2000fffe1ff */
[----:B------:R-:W-:-:S05]  /*0a40*/  IADD3 R11, PT, PT, R6, UR4, RZ ;  /* 0x00000004060b7c10 */ /* 0x000fca000fffe0ff */
[----:B------:R-:W2:Y:S01]  /*0a50*/  LDC.64 R2, c[0x0][0x388] ;  /* 0x0000e200ff027b82 */ /* 0x000ea20000000a00 */
[----:B-1----:R-:W-:-:S03]  /*0a60*/  IMAD.WIDE.U32 R4, R9, 0x4, R4 ;  /* 0x0000000409047825 */ /* 0x002fc600078e0004 */
[----:B------:R-:W-:Y:S02]  /*0a70*/  MOV R8, R4 ;  /* 0x0000000400087202 */ /* 0x000fe40000000f00 */
[----:B------:R-:W-:-:S07]  /*0a80*/  MOV R9, R5 ;  /* 0x0000000500097202 */ /* 0x000fce0000000f00 */
.L_x_5:
[----:B--2---:R-:W-:Y:S01]  /*0a90*/  IMAD.WIDE R4, R11, 0x4, R2 ;  /* 0x000000040b047825 */ /* 0x004fe200078e0202 */
[----:B0-----:R0:W2:Y:S05]  /*0aa0*/  LDG.E R6, desc[UR10][R8.64] ;  /* 0x0000000a08067981 */ /* 0x0010aa000c1e1900 */
[----:B------:R-:W2:Y:S01]  /*0ab0*/  LDG.E R4, desc[UR10][R4.64] ;  /* 0x0000000a04047981 */ /* 0x000ea2000c1e1900 */
[----:B------:R-:W-:-:S04]  /*0ac0*/  UIADD3 UR5, UPT, UPT, UR5, 0x1, URZ ;  /* 0x0000000105057890 */ /* 0x000fc8000fffe0ff */
[----:B------:R-:W-:Y:S01]  /*0ad0*/  UISETP.NE.AND UP0, UPT, UR5, URZ, UPT ;  /* 0x000000ff0500728c */ /* 0x000fe2000bf05270 */
[----:B0-----:R-:W-:Y:S02]  /*0ae0*/  IADD3 R8, P0, PT, R8, 0x4, RZ ;  /* 0x0000000408087810 */ /* 0x001fe40007f1e0ff */
[----:B------:R-:W-:Y:S02]  /*0af0*/  IADD3 R11, PT, PT, R11, 0x1, RZ ;  /* 0x000000010b0b7810 */ /* 0x000fe40007ffe0ff */
[----:B------:R-:W-:Y:S01]  /*0b00*/  IADD3.X R9, PT, PT, RZ, R9, RZ, P0, !PT ;  /* 0x00000009ff097210 */ /* 0x000fe200007fe4ff */
[----:B--2---:R-:W-:-:S03]  /*0b10*/  IMAD R15, R6, R4, R15 ;  /* 0x00000004060f7224 */ /* 0x004fc600078e020f */
[----:B------:R-:W-:Y:S05]  /*0b20*/  BRA.U UP0, `(.L_x_5) ;  /* 0xfffffffd00d87547 */ /* 0x000fea000b83ffff */
.L_x_2:
[----:B------:R-:W1:Y:S01]  /*0b30*/  LDC.64 R2, c[0x0][0x390] ;  /* 0x0000e400ff027b82 */ /* 0x000e620000000a00 */
[----:B------:R-:W-:-:S05]  /*0b40*/  IADD3 R7, PT, PT, R0, R7, RZ ;  /* 0x0000000700077210 */ /* 0x000fca0007ffe0ff */
[----:B-1----:R-:W-:-:S05]  /*0b50*/  IMAD.WIDE R2, R7, 0x4, R2 ;  /* 0x0000000407027825 */ /* 0x002fca00078e0202 */
[----:B0-----:R-:W-:Y:S01]  /*0b60*/  STG.E desc[UR10][R2.64], R15 ;  /* 0x0000000f02007986 */ /* 0x001fe2000c10190a */
[----:B------:R-:W-:Y:S05]  /*0b70*/  EXIT ;  /* 0x000000000000794d */ /* 0x000fea0003800000 */
.L_x_6:
[----:B------:R-:W-:-:S00]  /*0b80*/  BRA `(.L_x_6) ;  /* 0xfffffffc00fc7947 */ /* 0x000fc0000383ffff */
[----:B------:R-:W-:-:S00]  /*0b90*/  NOP ;  /* 0x0000000000007918 */ /* 0x000fc00000000000 */
        /* <DEDUP_REMOVED lines=14> */
.L_x_7:


//--------------------- .nv.shared.reserved.0     --------------------------
	.section	.nv.shared.reserved.0,"aw",@nobits
	.weak		__nv_reservedSMEM_offset_0_alias
	.size		__nv_reservedSMEM_offset_0_alias, 0, 64
	.other		__nv_reservedSMEM_offset_0_alias,@"STO_CUDA_RESERVED_SHARED STV_DEFAULT"
__nv_reservedSMEM_offset_0_alias:
	.zero		0
	.zero		64


//--------------------- .nv.constant0._Z17blockStripeKernelPiS_S_i --------------------------
	.section	.nv.constant0._Z17blockStripeKernelPiS_S_i,"a",@progbits
	.sectionflags	@""
	.align	4
.nv.constant0._Z17blockStripeKernelPiS_S_i:
	.zero		924


//--------------------- SYMBOLS --------------------------

	.type		.nv.reservedSmem.offset0,@object
	.size		.nv.reservedSmem.offset0,0x4
